//
// Generated by NVIDIA NVVM Compiler
//
// Compiler Build ID: CL-36424714
// Cuda compilation tools, release 13.0, V13.0.88
// Based on NVVM 20.0.0
//

.version 9.0
.target sm_100
.address_size 64

	// .globl	_Z19naive_bank_accessesv
.extern .func  (.param .b32 func_retval0) vprintf
(
	.param .b64 vprintf_param_0,
	.param .b64 vprintf_param_1
)
;
.global .align 1 .b8 $str[44] = {91, 78, 97, 105, 118, 101, 93, 32, 84, 104, 114, 101, 97, 100, 32, 105, 100, 120, 32, 58, 32, 37, 100, 32, 97, 99, 99, 101, 115, 115, 101, 115, 32, 98, 97, 110, 107, 32, 58, 32, 37, 100, 10};
.global .align 1 .b8 $str$1[51] = {91, 67, 97, 108, 99, 108, 117, 97, 116, 101, 100, 95, 49, 93, 32, 84, 104, 114, 101, 97, 100, 32, 105, 100, 120, 32, 58, 32, 37, 100, 32, 97, 99, 99, 101, 115, 115, 101, 115, 32, 98, 97, 110, 107, 32, 58, 32, 37, 100, 10};
.global .align 1 .b8 $str$2[51] = {91, 67, 97, 108, 99, 108, 117, 97, 116, 101, 100, 95, 50, 93, 32, 84, 104, 114, 101, 97, 100, 32, 105, 100, 120, 32, 58, 32, 37, 100, 32, 97, 99, 99, 101, 115, 115, 101, 115, 32, 98, 97, 110, 107, 32, 58, 32, 37, 100, 10};

.visible .entry _Z19naive_bank_accessesv()
{
	.local .align 8 .b8 	__local_depot0[8];
	.reg .b64 	%SP;
	.reg .b64 	%SPL;
	.reg .b32 	%r<12>;
	.reg .b64 	%rd<5>;

	mov.u64 	%SPL, __local_depot0;
	cvta.local.u64 	%SP, %SPL;
	add.u64 	%rd1, %SP, 0;
	add.u64 	%rd2, %SPL, 0;
	mov.u32 	%r1, %tid.x;
	mov.u32 	%r2, %ctaid.x;
	mov.u32 	%r3, %ntid.x;
	mad.lo.s32 	%r4, %r2, %r3, %r1;
	shr.s32 	%r5, %r4, 31;
	shr.u32 	%r6, %r5, 28;
	add.s32 	%r7, %r4, %r6;
	and.b32  	%r8, %r7, -16;
	sub.s32 	%r9, %r4, %r8;
	st.local.v2.u32 	[%rd2], {%r4, %r9};
	mov.u64 	%rd3, $str;
	cvta.global.u64 	%rd4, %rd3;
	{ // callseq 0, 0
	.param .b64 param0;
	st.param.b64 	[param0], %rd4;
	.param .b64 param1;
	st.param.b64 	[param1], %rd1;
	.param .b32 retval0;
	call.uni (retval0), 
	vprintf, 
	(
	param0, 
	param1
	);
	ld.param.b32 	%r10, [retval0];
	} // callseq 0
	ret;

}
	// .globl	_Z33calculated_offset_bank_accesses_1v
.visible .entry _Z33calculated_offset_bank_accesses_1v()
{
	.local .align 8 .b8 	__local_depot1[8];
	.reg .b64 	%SP;
	.reg .b64 	%SPL;
	.reg .b32 	%r<17>;
	.reg .b64 	%rd<5>;

	mov.u64 	%SPL, __local_depot1;
	cvta.local.u64 	%SP, %SPL;
	add.u64 	%rd1, %SP, 0;
	add.u64 	%rd2, %SPL, 0;
	mov.u32 	%r1, %tid.x;
	mov.u32 	%r2, %ctaid.x;
	mov.u32 	%r3, %ntid.x;
	mad.lo.s32 	%r4, %r2, %r3, %r1;
	shr.s32 	%r5, %r4, 31;
	shr.u32 	%r6, %r5, 28;
	add.s32 	%r7, %r4, %r6;
	shr.s32 	%r8, %r7, 4;
	add.s32 	%r9, %r8, %r4;
	shr.s32 	%r10, %r9, 31;
	shr.u32 	%r11, %r10, 28;
	add.s32 	%r12, %r9, %r11;
	and.b32  	%r13, %r12, -16;
	sub.s32 	%r14, %r9, %r13;
	st.local.v2.u32 	[%rd2], {%r4, %r14};
	mov.u64 	%rd3, $str$1;
	cvta.global.u64 	%rd4, %rd3;
	{ // callseq 1, 0
	.param .b64 param0;
	st.param.b64 	[param0], %rd4;
	.param .b64 param1;
	st.param.b64 	[param1], %rd1;
	.param .b32 retval0;
	call.uni (retval0), 
	vprintf, 
	(
	param0, 
	param1
	);
	ld.param.b32 	%r15, [retval0];
	} // callseq 1
	ret;

}
	// .globl	_Z33calculated_offset_bank_accesses_2v
.visible .entry _Z33calculated_offset_bank_accesses_2v()
{
	.local .align 8 .b8 	__local_depot2[8];
	.reg .b64 	%SP;
	.reg .b64 	%SPL;
	.reg .b32 	%r<21>;
	.reg .b64 	%rd<5>;

	mov.u64 	%SPL, __local_depot2;
	cvta.local.u64 	%SP, %SPL;
	add.u64 	%rd1, %SP, 0;
	add.u64 	%rd2, %SPL, 0;
	mov.u32 	%r1, %tid.x;
	mov.u32 	%r2, %ctaid.x;
	mov.u32 	%r3, %ntid.x;
	mad.lo.s32 	%r4, %r2, %r3, %r1;
	shr.s32 	%r5, %r4, 31;
	shr.u32 	%r6, %r5, 28;
	add.s32 	%r7, %r4, %r6;
	shr.s32 	%r8, %r7, 4;
	shr.u32 	%r9, %r5, 29;
	add.s32 	%r10, %r4, %r9;
	shr.s32 	%r11, %r10, 3;
	add.s32 	%r12, %r11, %r4;
	add.s32 	%r13, %r12, %r8;
	shr.s32 	%r14, %r13, 31;
	shr.u32 	%r15, %r14, 28;
	add.s32 	%r16, %r13, %r15;
	and.b32  	%r17, %r16, -16;
	sub.s32 	%r18, %r13, %r17;
	st.local.v2.u32 	[%rd2], {%r4, %r18};
	mov.u64 	%rd3, $str$2;
	cvta.global.u64 	%rd4, %rd3;
	{ // callseq 2, 0
	.param .b64 param0;
	st.param.b64 	[param0], %rd4;
	.param .b64 param1;
	st.param.b64 	[param1], %rd1;
	.param .b32 retval0;
	call.uni (retval0), 
	vprintf, 
	(
	param0, 
	param1
	);
	ld.param.b32 	%r19, [retval0];
	} // callseq 2
	ret;

}


// ===== COMPILED SASS (sm_100) =====

	.target	sm_100

	.elftype	@"ET_EXEC"


//--------------------- .note.nv.tkinfo           --------------------------
	.section	.note.nv.tkinfo,"",@"SHT_NOTE"
	.sectionflags	@"SHF_NOTE_NV_TKINFO"
	.tkinfo
        /*0018*/ 	.word	0x00000002
        /*0030*/ 	.string	""
        /*0030*/ 	.string	"ptxas"
        /*0030*/ 	.string	"Cuda compilation tools, release 13.0, V13.0.88"
        /*0030*/ 	.string	"Build cuda_13.0.r13.0/compiler.36424714_0"
        /*0030*/ 	.string	"-arch sm_100 -m 64 "



//--------------------- .note.nv.cuinfo           --------------------------
	.section	.note.nv.cuinfo,"",@"SHT_NOTE"
	.sectionflags	@"SHF_NOTE_NV_CUINFO"
        /*0018*/ 	.short	0x0002
        /*001a*/ 	.short	0x0064
        /*001c*/ 	.short	0x0082
	.zero		2


//--------------------- .nv.info                  --------------------------
	.section	.nv.info,"",@"SHT_CUDA_INFO"
	.align	4


	//----- nvinfo : EIATTR_REGCOUNT
	.align		4
        /*0000*/ 	.byte	0x04, 0x2f
        /*0002*/ 	.short	(.L_4 - .L_3)
	.align		4
.L_3:
        /*0004*/ 	.word	index@(_Z19naive_bank_accessesv)
        /*0008*/ 	.word	0x00000018


	//----- nvinfo : EIATTR_FRAME_SIZE
	.align		4
.L_4:
        /*000c*/ 	.byte	0x04, 0x11
        /*000e*/ 	.short	(.L_6 - .L_5)
	.align		4
.L_5:
        /*0010*/ 	.word	index@(_Z19naive_bank_accessesv)
        /*0014*/ 	.word	0x00000008


	//----- nvinfo : EIATTR_REGCOUNT
	.align		4
.L_6:
        /*0018*/ 	.byte	0x04, 0x2f
        /*001a*/ 	.short	(.L_8 - .L_7)
	.align		4
.L_7:
        /*001c*/ 	.word	index@(_Z33calculated_offset_bank_accesses_1v)
        /*0020*/ 	.word	0x00000018


	//----- nvinfo : EIATTR_FRAME_SIZE
	.align		4
.L_8:
        /*0024*/ 	.byte	0x04, 0x11
        /*0026*/ 	.short	(.L_10 - .L_9)
	.align		4
.L_9:
        /*0028*/ 	.word	index@(_Z33calculated_offset_bank_accesses_1v)
        /*002c*/ 	.word	0x00000008


	//----- nvinfo : EIATTR_REGCOUNT
	.align		4
.L_10:
        /*0030*/ 	.byte	0x04, 0x2f
        /*0032*/ 	.short	(.L_12 - .L_11)
	.align		4
.L_11:
        /*0034*/ 	.word	index@(_Z33calculated_offset_bank_accesses_2v)
        /*0038*/ 	.word	0x00000018


	//----- nvinfo : EIATTR_FRAME_SIZE
	.align		4
.L_12:
        /*003c*/ 	.byte	0x04, 0x11
        /*003e*/ 	.short	(.L_14 - .L_13)
	.align		4
.L_13:
        /*0040*/ 	.word	index@(_Z33calculated_offset_bank_accesses_2v)
        /*0044*/ 	.word	0x00000008


	//----- nvinfo : EIATTR_MIN_STACK_SIZE
	.align		4
.L_14:
        /*0048*/ 	.byte	0x04, 0x12
        /*004a*/ 	.short	(.L_16 - .L_15)
	.align		4
.L_15:
        /*004c*/ 	.word	index@(_Z33calculated_offset_bank_accesses_2v)
        /*0050*/ 	.word	0x00000008


	//----- nvinfo : EIATTR_MIN_STACK_SIZE
	.align		4
.L_16:
        /*0054*/ 	.byte	0x04, 0x12
        /*0056*/ 	.short	(.L_18 - .L_17)
	.align		4
.L_17:
        /*0058*/ 	.word	index@(_Z33calculated_offset_bank_accesses_1v)
        /*005c*/ 	.word	0x00000008


	//----- nvinfo : EIATTR_MIN_STACK_SIZE
	.align		4
.L_18:
        /*0060*/ 	.byte	0x04, 0x12
        /*0062*/ 	.short	(.L_20 - .L_19)
	.align		4
.L_19:
        /*0064*/ 	.word	index@(_Z19naive_bank_accessesv)
        /*0068*/ 	.word	0x00000008
.L_20:


//--------------------- .nv.compat                --------------------------
	.section	.nv.compat,"",@"SHT_CUDA_COMPAT_INFO"
	.align	4
        /*0000*/ 	.byte	0x02, 0x09, 0x00, 0x00, 0x02, 0x02, 0x01, 0x00, 0x02, 0x05, 0x05, 0x00, 0x03, 0x07, 0x01, 0x01
        /*0010*/ 	.byte	0x02, 0x03, 0x00, 0x00, 0x02, 0x06, 0x01, 0x00, 0x04, 0x0b, 0x08, 0x00, 0x09, 0x00, 0x00, 0x00
        /*0020*/ 	.byte	0x00, 0x00, 0x00, 0x00


//--------------------- .nv.info._Z33calculated_offset_bank_accesses_2v --------------------------
	.section	.nv.info._Z33calculated_offset_bank_accesses_2v,"",@"SHT_CUDA_INFO"
	.sectionflags	@""
	.align	4


	//----- nvinfo : EIATTR_CUDA_API_VERSION
	.align		4
        /*0000*/ 	.byte	0x04, 0x37
        /*0002*/ 	.short	(.L_22 - .L_21)
.L_21:
        /*0004*/ 	.word	0x00000082


	//----- nvinfo : EIATTR_SPARSE_MMA_MASK
	.align		4
.L_22:
        /*0008*/ 	.byte	0x03, 0x50
        /*000a*/ 	.short	0x0000


	//----- nvinfo : EIATTR_MAXREG_COUNT
	.align		4
        /*000c*/ 	.byte	0x03, 0x1b
        /*000e*/ 	.short	0x00ff


	//----- nvinfo : EIATTR_EXTERNS
	.align		4
        /*0010*/ 	.byte	0x04, 0x0f
        /*0012*/ 	.short	(.L_24 - .L_23)


	//   ....[0]....
	.align		4
.L_23:
        /*0014*/ 	.word	index@(vprintf)


	//----- nvinfo : EIATTR_MERCURY_ISA_VERSION
	.align		4
.L_24:
        /*0018*/ 	.byte	0x03, 0x5f
        /*001a*/ 	.short	0x0101


	//----- nvinfo : EIATTR_VRC_CTA_INIT_COUNT
	.align		4
        /*001c*/ 	.byte	0x02, 0x4a
	.zero		1
	.zero		1


	//----- nvinfo : EIATTR_SYSCALL_OFFSETS
	.align		4
        /*0020*/ 	.byte	0x04, 0x46
        /*0022*/ 	.short	(.L_26 - .L_25)


	//   ....[0]....
.L_25:
        /*0024*/ 	.word	0x000001a0


	//----- nvinfo : EIATTR_EXIT_INSTR_OFFSETS
	.align		4
.L_26:
        /*0028*/ 	.byte	0x04, 0x1c
        /*002a*/ 	.short	(.L_28 - .L_27)


	//   ....[0]....
.L_27:
        /*002c*/ 	.word	0x000001b0


	//----- nvinfo : EIATTR_SW_WAR
	.align		4
.L_28:
        /*0030*/ 	.byte	0x04, 0x36
        /*0032*/ 	.short	(.L_30 - .L_29)
.L_29:
        /*0034*/ 	.word	0x00000008
.L_30:


//--------------------- .nv.info._Z33calculated_offset_bank_accesses_1v --------------------------
	.section	.nv.info._Z33calculated_offset_bank_accesses_1v,"",@"SHT_CUDA_INFO"
	.sectionflags	@""
	.align	4


	//----- nvinfo : EIATTR_CUDA_API_VERSION
	.align		4
        /*0000*/ 	.byte	0x04, 0x37
        /*0002*/ 	.short	(.L_32 - .L_31)
.L_31:
        /*0004*/ 	.word	0x00000082


	//----- nvinfo : EIATTR_SPARSE_MMA_MASK
	.align		4
.L_32:
        /*0008*/ 	.byte	0x03, 0x50
        /*000a*/ 	.short	0x0000


	//----- nvinfo : EIATTR_MAXREG_COUNT
	.align		4
        /*000c*/ 	.byte	0x03, 0x1b
        /*000e*/ 	.short	0x00ff


	//----- nvinfo : EIATTR_EXTERNS
	.align		4
        /*0010*/ 	.byte	0x04, 0x0f
        /*0012*/ 	.short	(.L_34 - .L_33)


	//   ....[0]....
	.align		4
.L_33:
        /*0014*/ 	.word	index@(vprintf)


	//----- nvinfo : EIATTR_MERCURY_ISA_VERSION
	.align		4
.L_34:
        /*0018*/ 	.byte	0x03, 0x5f
        /*001a*/ 	.short	0x0101


	//----- nvinfo : EIATTR_VRC_CTA_INIT_COUNT
	.align		4
        /*001c*/ 	.byte	0x02, 0x4a
	.zero		1
	.zero		1


	//----- nvinfo : EIATTR_SYSCALL_OFFSETS
	.align		4
        /*0020*/ 	.byte	0x04, 0x46
        /*0022*/ 	.short	(.L_36 - .L_35)


	//   ....[0]....
.L_35:
        /*0024*/ 	.word	0x00000180


	//----- nvinfo : EIATTR_EXIT_INSTR_OFFSETS
	.align		4
.L_36:
        /*0028*/ 	.byte	0x04, 0x1c
        /*002a*/ 	.short	(.L_38 - .L_37)


	//   ....[0]....
.L_37:
        /*002c*/ 	.word	0x00000190


	//----- nvinfo : EIATTR_SW_WAR
	.align		4
.L_38:
        /*0030*/ 	.byte	0x04, 0x36
        /*0032*/ 	.short	(.L_40 - .L_39)
.L_39:
        /*0034*/ 	.word	0x00000008
.L_40:


//--------------------- .nv.info._Z19naive_bank_accessesv --------------------------
	.section	.nv.info._Z19naive_bank_accessesv,"",@"SHT_CUDA_INFO"
	.sectionflags	@""
	.align	4


	//----- nvinfo : EIATTR_CUDA_API_VERSION
	.align		4
        /*0000*/ 	.byte	0x04, 0x37
        /*0002*/ 	.short	(.L_42 - .L_41)
.L_41:
        /*0004*/ 	.word	0x00000082


	//----- nvinfo : EIATTR_SPARSE_MMA_MASK
	.align		4
.L_42:
        /*0008*/ 	.byte	0x03, 0x50
        /*000a*/ 	.short	0x0000


	//----- nvinfo : EIATTR_MAXREG_COUNT
	.align		4
        /*000c*/ 	.byte	0x03, 0x1b
        /*000e*/ 	.short	0x00ff


	//----- nvinfo : EIATTR_EXTERNS
	.align		4
        /*0010*/ 	.byte	0x04, 0x0f
        /*0012*/ 	.short	(.L_44 - .L_43)


	//   ....[0]....
	.align		4
.L_43:
        /*0014*/ 	.word	index@(vprintf)


	//----- nvinfo : EIATTR_MERCURY_ISA_VERSION
	.align		4
.L_44:
        /*0018*/ 	.byte	0x03, 0x5f
        /*001a*/ 	.short	0x0101


	//----- nvinfo : EIATTR_VRC_CTA_INIT_COUNT
	.align		4
        /*001c*/ 	.byte	0x02, 0x4a
	.zero		1
	.zero		1


	//----- nvinfo : EIATTR_SYSCALL_OFFSETS
	.align		4
        /*0020*/ 	.byte	0x04, 0x46
        /*0022*/ 	.short	(.L_46 - .L_45)


	//   ....[0]....
.L_45:
        /*0024*/ 	.word	0x00000150


	//----- nvinfo : EIATTR_EXIT_INSTR_OFFSETS
	.align		4
.L_46:
        /*0028*/ 	.byte	0x04, 0x1c
        /*002a*/ 	.short	(.L_48 - .L_47)


	//   ....[0]....
.L_47:
        /*002c*/ 	.word	0x00000160


	//----- nvinfo : EIATTR_SW_WAR
	.align		4
.L_48:
        /*0030*/ 	.byte	0x04, 0x36
        /*0032*/ 	.short	(.L_50 - .L_49)
.L_49:
        /*0034*/ 	.word	0x00000008
.L_50:


//--------------------- .nv.callgraph             --------------------------
	.section	.nv.callgraph,"",@"SHT_CUDA_CALLGRAPH"
	.align	4
	.sectionentsize	8
	.align		4
        /*0000*/ 	.word	0x00000000
	.align		4
        /*0004*/ 	.word	0xffffffff
	.align		4
        /*0008*/ 	.word	index@(_Z33calculated_offset_bank_accesses_2v)
	.align		4
        /*000c*/ 	.word	index@(vprintf)
	.align		4
        /*0010*/ 	.word	index@(_Z33calculated_offset_bank_accesses_1v)
	.align		4
        /*0014*/ 	.word	index@(vprintf)
	.align		4
        /*0018*/ 	.word	index@(_Z19naive_bank_accessesv)
	.align		4
        /*001c*/ 	.word	index@(vprintf)
	.align		4
        /*0020*/ 	.word	0x00000000
	.align		4
        /*0024*/ 	.word	0xfffffffe
	.align		4
        /*0028*/ 	.word	0x00000000
	.align		4
        /*002c*/ 	.word	0xfffffffd
	.align		4
        /*0030*/ 	.word	0x00000000
	.align		4
        /*0034*/ 	.word	0xfffffffc


//--------------------- .nv.constant4             --------------------------
	.section	.nv.constant4,"a",@progbits
	.align	8
	.align		8
.nv.constant4:
        /*0000*/ 	.dword	vprintf
	.align		8
        /*0008*/ 	.dword	$str
	.align		8
        /*0010*/ 	.dword	$str$1
	.align		8
        /*0018*/ 	.dword	$str$2


//--------------------- .text._Z33calculated_offset_bank_accesses_2v --------------------------
	.section	.text._Z33calculated_offset_bank_accesses_2v,"ax",@progbits
	.align	128
        .global         _Z33calculated_offset_bank_accesses_2v
        .type           _Z33calculated_offset_bank_accesses_2v,@function
        .size           _Z33calculated_offset_bank_accesses_2v,(.L_x_6 - _Z33calculated_offset_bank_accesses_2v)
        .other          _Z33calculated_offset_bank_accesses_2v,@"STO_CUDA_ENTRY STV_DEFAULT"
_Z33calculated_offset_bank_accesses_2v:
.text._Z33calculated_offset_bank_accesses_2v:
[----:B------:R-:W0:Y:S01]  /*0000*/  LDC R1, c[0x0][0x37c] ;  /* 0x0000df00ff017b82 */ /* 0x000e220000000800 */
[----:B------:R-:W1:Y:S01]  /*0010*/  S2R R2, SR_TID.X ;  /* 0x0000000000027919 */ /* 0x000e620000002100 */
[----:B------:R-:W2:Y:S06]  /*0020*/  LDCU UR5, c[0x0][0x2fc] ;  /* 0x00005f80ff0577ac */ /* 0x000eac0008000800 */
[----:B------:R-:W1:Y:S01]  /*0030*/  S2UR UR4, SR_CTAID.X ;  /* 0x00000000000479c3 */ /* 0x000e620000002500 */
[----:B0-----:R-:W-:Y:S01]  /*0040*/  VIADD R1, R1, 0xfffffff8 ;  /* 0xfffffff801017836 */ /* 0x001fe20000000000 */
[----:B------:R-:W0:Y:S06]  /*0050*/  LDCU.64 UR6, c[0x4][0x18] ;  /* 0x01000300ff0677ac */ /* 0x000e2c0008000a00 */
[----:B------:R-:W1:Y:S01]  /*0060*/  LDC R3, c[0x0][0x360] ;  /* 0x0000d800ff037b82 */ /* 0x000e620000000800 */
[----:B0-----:R-:W-:-:S02]  /*0070*/  IMAD.U32 R4, RZ, RZ, UR6 ;  /* 0x00000006ff047e24 */ /* 0x001fc4000f8e00ff */
[----:B-1----:R-:W-:Y:S01]  /*0080*/  IMAD R2, R3, UR4, R2 ;  /* 0x0000000403027c24 */ /* 0x002fe2000f8e0202 */
[----:B------:R-:W0:Y:S04]  /*0090*/  LDCU UR4, c[0x0][0x2f8] ;  /* 0x00005f00ff0477ac */ /* 0x000e280008000800 */
[----:B------:R-:W-:-:S04]  /*00a0*/  SHF.R.S32.HI R3, RZ, 0x1f, R2 ;  /* 0x0000001fff037819 */ /* 0x000fc80000011402 */
[CC--:B------:R-:W-:Y:S02]  /*00b0*/  LEA.HI R5, R3.reuse, R2.reuse, RZ, 0x3 ;  /* 0x0000000203057211 */ /* 0x0c0fe400078f18ff */
[-C--:B------:R-:W-:Y:S02]  /*00c0*/  LEA.HI R3, R3, R2.reuse, RZ, 0x4 ;  /* 0x0000000203037211 */ /* 0x080fe400078f20ff */
[----:B------:R-:W-:Y:S01]  /*00d0*/  LEA.HI.SX32 R0, R5, R2, 0x1d ;  /* 0x0000000205007211 */ /* 0x000fe200078feaff */
[----:B------:R-:W-:-:S03]  /*00e0*/  IMAD.U32 R5, RZ, RZ, UR7 ;  /* 0x00000007ff057e24 */ /* 0x000fc6000f8e00ff */
[----:B------:R-:W-:Y:S02]  /*00f0*/  LEA.HI.SX32 R3, R3, R0, 0x1c ;  /* 0x0000000003037211 */ /* 0x000fe400078fe2ff */
[----:B0-----:R-:W-:Y:S02]  /*0100*/  IADD3 R6, P0, PT, R1, UR4, RZ ;  /* 0x0000000401067c10 */ /* 0x001fe4000ff1e0ff */
[----:B------:R-:W-:-:S03]  /*0110*/  SHF.R.S32.HI R0, RZ, 0x1f, R3 ;  /* 0x0000001fff007819 */ /* 0x000fc60000011403 */
[----:B--2---:R-:W-:Y:S01]  /*0120*/  IMAD.X R7, RZ, RZ, UR5, P0 ;  /* 0x00000005ff077e24 */ /* 0x004fe200080e06ff */
[----:B------:R-:W-:-:S04]  /*0130*/  LEA.HI R0, R0, R3, RZ, 0x4 ;  /* 0x0000000300007211 */ /* 0x000fc800078f20ff */
[----:B------:R-:W-:-:S05]  /*0140*/  LOP3.LUT R0, R0, 0xfffffff0, RZ, 0xc0, !PT ;  /* 0xfffffff000007812 */ /* 0x000fca00078ec0ff */
[----:B------:R-:W-:Y:S01]  /*0150*/  IMAD.IADD R3, R3, 0x1, -R0 ;  /* 0x0000000103037824 */ /* 0x000fe200078e0a00 */
[----:B------:R-:W-:-:S04]  /*0160*/  MOV R0, 0x0 ;  /* 0x0000000000007802 */ /* 0x000fc80000000f00 */
[----:B------:R0:W-:Y:S01]  /*0170*/  STL.64 [R1], R2 ;  /* 0x0000000201007387 */ /* 0x0001e20000100a00 */
[----:B------:R0:W1:Y:S02]  /*0180*/  LDC.64 R8, c[0x4][R0] ;  /* 0x0100000000087b82 */ /* 0x0000640000000a00 */
[----:B------:R-:W-:-:S07]  /*0190*/  LEPC R20, `(.L_x_0) ;  /* 0x000000001014794e */ /* 0x000fce0000000000 */
[----:B01----:R-:W-:Y:S05]  /*01a0*/  CALL.ABS.NOINC R8 ;  /* 0x0000000008007343 */ /* 0x003fea0003c00000 */
.L_x_0:
[----:B------:R-:W-:Y:S05]  /*01b0*/  EXIT ;  /* 0x000000000000794d */ /* 0x000fea0003800000 */
.L_x_1:
[----:B------:R-:W-:-:S00]  /*01c0*/  BRA `(.L_x_1) ;  /* 0xfffffffc00fc7947 */ /* 0x000fc0000383ffff */
[----:B------:R-:W-:-:S00]  /*01d0*/  NOP ;  /* 0x0000000000007918 */ /* 0x000fc00000000000 */
        /* <DEDUP_REMOVED lines=10> */
.L_x_6:


//--------------------- .text._Z33calculated_offset_bank_accesses_1v --------------------------
	.section	.text._Z33calculated_offset_bank_accesses_1v,"ax",@progbits
	.align	128
        .global         _Z33calculated_offset_bank_accesses_1v
        .type           _Z33calculated_offset_bank_accesses_1v,@function
        .size           _Z33calculated_offset_bank_accesses_1v,(.L_x_7 - _Z33calculated_offset_bank_accesses_1v)
        .other          _Z33calculated_offset_bank_accesses_1v,@"STO_CUDA_ENTRY STV_DEFAULT"
_Z33calculated_offset_bank_accesses_1v:
.text._Z33calculated_offset_bank_accesses_1v:
        /* <DEDUP_REMOVED lines=8> */
[----:B------:R-:W-:Y:S02]  /*0080*/  IMAD.U32 R5, RZ, RZ, UR7 ;  /* 0x00000007ff057e24 */ /* 0x000fe4000f8e00ff */
[----:B-1----:R-:W-:Y:S01]  /*0090*/  IMAD R2, R3, UR4, R2 ;  /* 0x0000000403027c24 */ /* 0x002fe2000f8e0202 */
[----:B------:R-:W0:Y:S04]  /*00a0*/  LDCU UR4, c[0x0][0x2f8] ;  /* 0x00005f00ff0477ac */ /* 0x000e280008000800 */
[----:B------:R-:W-:-:S04]  /*00b0*/  SHF.R.S32.HI R3, RZ, 0x1f, R2 ;  /* 0x0000001fff037819 */ /* 0x000fc80000011402 */
[----:B------:R-:W-:-:S04]  /*00c0*/  LEA.HI R3, R3, R2, RZ, 0x4 ;  /* 0x0000000203037211 */ /* 0x000fc800078f20ff */
[----:B------:R-:W-:-:S04]  /*00d0*/  LEA.HI.SX32 R3, R3, R2, 0x1c ;  /* 0x0000000203037211 */ /* 0x000fc800078fe2ff */
[----:B------:R-:W-:Y:S02]  /*00e0*/  SHF.R.S32.HI R0, RZ, 0x1f, R3 ;  /* 0x0000001fff007819 */ /* 0x000fe40000011403 */
[----:B0-----:R-:W-:Y:S02]  /*00f0*/  IADD3 R6, P0, PT, R1, UR4, RZ ;  /* 0x0000000401067c10 */ /* 0x001fe4000ff1e0ff */
[----:B------:R-:W-:-:S03]  /*0100*/  LEA.HI R0, R0, R3, RZ, 0x4 ;  /* 0x0000000300007211 */ /* 0x000fc600078f20ff */
[----:B--2---:R-:W-:Y:S01]  /*0110*/  IMAD.X R7, RZ, RZ, UR5, P0 ;  /* 0x00000005ff077e24 */ /* 0x004fe200080e06ff */
[----:B------:R-:W-:-:S05]  /*0120*/  LOP3.LUT R0, R0, 0xfffffff0, RZ, 0xc0, !PT ;  /* 0xfffffff000007812 */ /* 0x000fca00078ec0ff */
[----:B------:R-:W-:Y:S01]  /*0130*/  IMAD.IADD R3, R3, 0x1, -R0 ;  /* 0x0000000103037824 */ /* 0x000fe200078e0a00 */
[----:B------:R-:W-:-:S04]  /*0140*/  MOV R0, 0x0 ;  /* 0x0000000000007802 */ /* 0x000fc80000000f00 */
[----:B------:R0:W-:Y:S01]  /*0150*/  STL.64 [R1], R2 ;  /* 0x0000000201007387 */ /* 0x0001e20000100a00 */
[----:B------:R0:W1:Y:S02]  /*0160*/  LDC.64 R8, c[0x4][R0] ;  /* 0x0100000000087b82 */ /* 0x0000640000000a00 */
[----:B------:R-:W-:-:S07]  /*0170*/  LEPC R20, `(.L_x_2) ;  /* 0x000000001014794e */ /* 0x000fce0000000000 */
[----:B01----:R-:W-:Y:S05]  /*0180*/  CALL.ABS.NOINC R8 ;  /* 0x0000000008007343 */ /* 0x003fea0003c00000 */
.L_x_2:
[----:B------:R-:W-:Y:S05]  /*0190*/  EXIT ;  /* 0x000000000000794d */ /* 0x000fea0003800000 */
.L_x_3:
        /* <DEDUP_REMOVED lines=14> */
.L_x_7:


//--------------------- .text._Z19naive_bank_accessesv --------------------------
	.section	.text._Z19naive_bank_accessesv,"ax",@progbits
	.align	128
        .global         _Z19naive_bank_accessesv
        .type           _Z19naive_bank_accessesv,@function
        .size           _Z19naive_bank_accessesv,(.L_x_8 - _Z19naive_bank_accessesv)
        .other          _Z19naive_bank_accessesv,@"STO_CUDA_ENTRY STV_DEFAULT"
_Z19naive_bank_accessesv:
.text._Z19naive_bank_accessesv:
[----:B------:R-:W0:Y:S01]  /*0000*/  LDC R1, c[0x0][0x37c] ;  /* 0x0000df00ff017b82 */ /* 0x000e220000000800 */
[----:B------:R-:W1:Y:S01]  /*0010*/  S2R R2, SR_TID.X ;  /* 0x0000000000027919 */ /* 0x000e620000002100 */
[----:B------:R-:W2:Y:S06]  /*0020*/  LDCU UR5, c[0x0][0x2fc] ;  /* 0x00005f80ff0577ac */ /* 0x000eac0008000800 */
[----:B------:R-:W1:Y:S01]  /*0030*/  S2UR UR4, SR_CTAID.X ;  /* 0x00000000000479c3 */ /* 0x000e620000002500 */
[----:B0-----:R-:W-:Y:S01]  /*0040*/  VIADD R1, R1, 0xfffffff8 ;  /* 0xfffffff801017836 */ /* 0x001fe20000000000 */
[----:B------:R-:W-:Y:S01]  /*0050*/  MOV R0, 0x0 ;  /* 0x0000000000007802 */ /* 0x000fe20000000f00 */
[----:B------:R-:W0:Y:S05]  /*0060*/  LDCU.64 UR6, c[0x4][0x8] ;  /* 0x01000100ff0677ac */ /* 0x000e2a0008000a00 */
[----:B------:R-:W1:Y:S08]  /*0070*/  LDC R3, c[0x0][0x360] ;  /* 0x0000d800ff037b82 */ /* 0x000e700000000800 */
[----:B------:R3:W4:Y:S01]  /*0080*/  LDC.64 R8, c[0x4][R0] ;  /* 0x0100000000087b82 */ /* 0x0007220000000a00 */
[----:B0-----:R-:W-:-:S02]  /*0090*/  IMAD.U32 R4, RZ, RZ, UR6 ;  /* 0x00000006ff047e24 */ /* 0x001fc4000f8e00ff */
[----:B------:R-:W-:Y:S02]  /*00a0*/  IMAD.U32 R5, RZ, RZ, UR7 ;  /* 0x00000007ff057e24 */ /* 0x000fe4000f8e00ff */
[----:B-1----:R-:W-:Y:S01]  /*00b0*/  IMAD R2, R3, UR4, R2 ;  /* 0x0000000403027c24 */ /* 0x002fe2000f8e0202 */
[----:B------:R-:W0:Y:S04]  /*00c0*/  LDCU UR4, c[0x0][0x2f8] ;  /* 0x00005f00ff0477ac */ /* 0x000e280008000800 */
[----:B------:R-:W-:-:S04]  /*00d0*/  SHF.R.S32.HI R3, RZ, 0x1f, R2 ;  /* 0x0000001fff037819 */ /* 0x000fc80000011402 */
[----:B------:R-:W-:-:S04]  /*00e0*/  LEA.HI R3, R3, R2, RZ, 0x4 ;  /* 0x0000000203037211 */ /* 0x000fc800078f20ff */
[----:B------:R-:W-:-:S05]  /*00f0*/  LOP3.LUT R3, R3, 0xfffffff0, RZ, 0xc0, !PT ;  /* 0xfffffff003037812 */ /* 0x000fca00078ec0ff */
[----:B------:R-:W-:Y:S01]  /*0100*/  IMAD.IADD R3, R2, 0x1, -R3 ;  /* 0x0000000102037824 */ /* 0x000fe200078e0a03 */
[----:B0-----:R-:W-:-:S04]  /*0110*/  IADD3 R6, P0, PT, R1, UR4, RZ ;  /* 0x0000000401067c10 */ /* 0x001fc8000ff1e0ff */
[----:B------:R3:W-:Y:S01]  /*0120*/  STL.64 [R1], R2 ;  /* 0x0000000201007387 */ /* 0x0007e20000100a00 */
[----:B--2-4-:R-:W-:-:S08]  /*0130*/  IMAD.X R7, RZ, RZ, UR5, P0 ;  /* 0x00000005ff077e24 */ /* 0x014fd000080e06ff */
[----:B------:R-:W-:-:S07]  /*0140*/  LEPC R20, `(.L_x_4) ;  /* 0x000000001014794e */ /* 0x000fce0000000000 */
[----:B---3--:R-:W-:Y:S05]  /*0150*/  CALL.ABS.NOINC R8 ;  /* 0x0000000008007343 */ /* 0x008fea0003c00000 */
.L_x_4:
[----:B------:R-:W-:Y:S05]  /*0160*/  EXIT ;  /* 0x000000000000794d */ /* 0x000fea0003800000 */
.L_x_5:
        /* <DEDUP_REMOVED lines=9> */
.L_x_8:


//--------------------- .nv.global.init           --------------------------
	.section	.nv.global.init,"aw",@progbits
.nv.global.init:
	.type		$str,@object
	.size		$str,($str$2 - $str)
$str:
        /*0000*/ 	.byte	0x5b, 0x4e, 0x61, 0x69, 0x76, 0x65, 0x5d, 0x20, 0x54, 0x68, 0x72, 0x65, 0x61, 0x64, 0x20, 0x69
        /*0010*/ 	.byte	0x64, 0x78, 0x20, 0x3a, 0x20, 0x25, 0x64, 0x20, 0x61, 0x63, 0x63, 0x65, 0x73, 0x73, 0x65, 0x73
        /*0020*/ 	.byte	0x20, 0x62, 0x61, 0x6e, 0x6b, 0x20, 0x3a, 0x20, 0x25, 0x64, 0x0a, 0x00
	.type		$str$2,@object
	.size		$str$2,($str$1 - $str$2)
$str$2:
        /*002c*/ 	.byte	0x5b, 0x43, 0x61, 0x6c, 0x63, 0x6c, 0x75, 0x61, 0x74, 0x65, 0x64, 0x5f, 0x32, 0x5d, 0x20, 0x54
        /*003c*/ 	.byte	0x68, 0x72, 0x65, 0x61, 0x64, 0x20, 0x69, 0x64, 0x78, 0x20, 0x3a, 0x20, 0x25, 0x64, 0x20, 0x61
        /*004c*/ 	.byte	0x63, 0x63, 0x65, 0x73, 0x73, 0x65, 0x73, 0x20, 0x62, 0x61, 0x6e, 0x6b, 0x20, 0x3a, 0x20, 0x25
        /*005c*/ 	.byte	0x64, 0x0a, 0x00
	.type		$str$1,@object
	.size		$str$1,(.L_1 - $str$1)
$str$1:
        /*005f*/ 	.byte	0x5b, 0x43, 0x61, 0x6c, 0x63, 0x6c, 0x75, 0x61, 0x74, 0x65, 0x64, 0x5f, 0x31, 0x5d, 0x20, 0x54
        /*006f*/ 	.byte	0x68, 0x72, 0x65, 0x61, 0x64, 0x20, 0x69, 0x64, 0x78, 0x20, 0x3a, 0x20, 0x25, 0x64, 0x20, 0x61
        /*007f*/ 	.byte	0x63, 0x63, 0x65, 0x73, 0x73, 0x65, 0x73, 0x20, 0x62, 0x61, 0x6e, 0x6b, 0x20, 0x3a, 0x20, 0x25
        /*008f*/ 	.byte	0x64, 0x0a, 0x00
.L_1:


//--------------------- .nv.shared.reserved.0     --------------------------
	.section	.nv.shared.reserved.0,"aw",@nobits
	.weak		__nv_reservedSMEM_offset_0_alias
	.size		__nv_reservedSMEM_offset_0_alias, 0, 64
	.other		__nv_reservedSMEM_offset_0_alias,@"STO_CUDA_RESERVED_SHARED STV_DEFAULT"
__nv_reservedSMEM_offset_0_alias:
	.zero		0
	.zero		64


//--------------------- .nv.constant0._Z33calculated_offset_bank_accesses_2v --------------------------
	.section	.nv.constant0._Z33calculated_offset_bank_accesses_2v,"a",@progbits
	.sectionflags	@""
	.align	4
.nv.constant0._Z33calculated_offset_bank_accesses_2v:
	.zero		896


//--------------------- .nv.constant0._Z33calculated_offset_bank_accesses_1v --------------------------
	.section	.nv.constant0._Z33calculated_offset_bank_accesses_1v,"a",@progbits
	.sectionflags	@""
	.align	4
.nv.constant0._Z33calculated_offset_bank_accesses_1v:
	.zero		896


//--------------------- .nv.constant0._Z19naive_bank_accessesv --------------------------
	.section	.nv.constant0._Z19naive_bank_accessesv,"a",@progbits
	.sectionflags	@""
	.align	4
.nv.constant0._Z19naive_bank_accessesv:
	.zero		896


//--------------------- SYMBOLS --------------------------

	.type		.nv.reservedSmem.offset0,@object
	.size		.nv.reservedSmem.offset0,0x4
	.type		vprintf,@function
